//
// Generated by NVIDIA NVVM Compiler
//
// Compiler Build ID: CL-36424714
// Cuda compilation tools, release 13.0, V13.0.88
// Based on NVVM 20.0.0
//

.version 9.0
.target sm_100
.address_size 64

	// .globl	_Z6MatMulPiS_S_iii

.visible .entry _Z6MatMulPiS_S_iii(
	.param .u64 .ptr .align 1 _Z6MatMulPiS_S_iii_param_0,
	.param .u64 .ptr .align 1 _Z6MatMulPiS_S_iii_param_1,
	.param .u64 .ptr .align 1 _Z6MatMulPiS_S_iii_param_2,
	.param .u32 _Z6MatMulPiS_S_iii_param_3,
	.param .u32 _Z6MatMulPiS_S_iii_param_4,
	.param .u32 _Z6MatMulPiS_S_iii_param_5
)
{
	.reg .pred 	%p<13>;
	.reg .b32 	%r<107>;
	.reg .b64 	%rd<53>;

	ld.param.u64 	%rd7, [_Z6MatMulPiS_S_iii_param_0];
	ld.param.u64 	%rd8, [_Z6MatMulPiS_S_iii_param_1];
	ld.param.u64 	%rd6, [_Z6MatMulPiS_S_iii_param_2];
	ld.param.u32 	%r32, [_Z6MatMulPiS_S_iii_param_3];
	ld.param.u32 	%r30, [_Z6MatMulPiS_S_iii_param_4];
	ld.param.u32 	%r31, [_Z6MatMulPiS_S_iii_param_5];
	cvta.to.global.u64 	%rd1, %rd8;
	cvta.to.global.u64 	%rd2, %rd7;
	mov.u32 	%r33, %ctaid.y;
	mov.u32 	%r34, %ntid.y;
	mov.u32 	%r35, %tid.y;
	mad.lo.s32 	%r1, %r33, %r34, %r35;
	mov.u32 	%r36, %ctaid.x;
	mov.u32 	%r37, %ntid.x;
	mov.u32 	%r38, %tid.x;
	mad.lo.s32 	%r2, %r36, %r37, %r38;
	setp.ge.s32 	%p1, %r1, %r32;
	setp.ge.s32 	%p2, %r2, %r31;
	or.pred  	%p3, %p1, %p2;
	@%p3 bra 	$L__BB0_14;
	setp.lt.s32 	%p4, %r30, 1;
	mov.b32 	%r106, 0;
	@%p4 bra 	$L__BB0_13;
	mul.lo.s32 	%r3, %r30, %r1;
	and.b32  	%r4, %r30, 7;
	setp.lt.u32 	%p5, %r30, 8;
	mov.b32 	%r101, 0;
	mov.u32 	%r106, %r101;
	@%p5 bra 	$L__BB0_5;
	and.b32  	%r101, %r30, 2147483640;
	neg.s32 	%r95, %r101;
	shl.b32 	%r7, %r31, 3;
	mul.wide.u32 	%rd9, %r3, 4;
	add.s64 	%rd10, %rd9, %rd2;
	add.s64 	%rd52, %rd10, 16;
	mov.b32 	%r106, 0;
	mul.wide.s32 	%rd13, %r31, 4;
	mov.u32 	%r94, %r2;
$L__BB0_4:
	.pragma "nounroll";
	ld.global.u32 	%r43, [%rd52+-16];
	mul.wide.s32 	%rd11, %r94, 4;
	add.s64 	%rd12, %rd1, %rd11;
	ld.global.u32 	%r44, [%rd12];
	mad.lo.s32 	%r45, %r44, %r43, %r106;
	ld.global.u32 	%r46, [%rd52+-12];
	add.s64 	%rd14, %rd12, %rd13;
	ld.global.u32 	%r47, [%rd14];
	mad.lo.s32 	%r48, %r47, %r46, %r45;
	ld.global.u32 	%r49, [%rd52+-8];
	add.s64 	%rd15, %rd14, %rd13;
	ld.global.u32 	%r50, [%rd15];
	mad.lo.s32 	%r51, %r50, %r49, %r48;
	ld.global.u32 	%r52, [%rd52+-4];
	add.s64 	%rd16, %rd15, %rd13;
	ld.global.u32 	%r53, [%rd16];
	mad.lo.s32 	%r54, %r53, %r52, %r51;
	ld.global.u32 	%r55, [%rd52];
	add.s64 	%rd17, %rd16, %rd13;
	ld.global.u32 	%r56, [%rd17];
	mad.lo.s32 	%r57, %r56, %r55, %r54;
	ld.global.u32 	%r58, [%rd52+4];
	add.s64 	%rd18, %rd17, %rd13;
	ld.global.u32 	%r59, [%rd18];
	mad.lo.s32 	%r60, %r59, %r58, %r57;
	ld.global.u32 	%r61, [%rd52+8];
	add.s64 	%rd19, %rd18, %rd13;
	ld.global.u32 	%r62, [%rd19];
	mad.lo.s32 	%r63, %r62, %r61, %r60;
	ld.global.u32 	%r64, [%rd52+12];
	add.s64 	%rd20, %rd19, %rd13;
	ld.global.u32 	%r65, [%rd20];
	mad.lo.s32 	%r106, %r65, %r64, %r63;
	add.s32 	%r95, %r95, 8;
	add.s32 	%r94, %r94, %r7;
	add.s64 	%rd52, %rd52, 32;
	setp.ne.s32 	%p6, %r95, 0;
	@%p6 bra 	$L__BB0_4;
$L__BB0_5:
	setp.eq.s32 	%p7, %r4, 0;
	@%p7 bra 	$L__BB0_13;
	and.b32  	%r17, %r30, 3;
	setp.lt.u32 	%p8, %r4, 4;
	@%p8 bra 	$L__BB0_8;
	add.s32 	%r67, %r101, %r3;
	mul.wide.u32 	%rd21, %r67, 4;
	add.s64 	%rd22, %rd2, %rd21;
	ld.global.u32 	%r68, [%rd22];
	mad.lo.s32 	%r69, %r101, %r31, %r2;
	mul.wide.s32 	%rd23, %r69, 4;
	add.s64 	%rd24, %rd1, %rd23;
	ld.global.u32 	%r70, [%rd24];
	mad.lo.s32 	%r71, %r70, %r68, %r106;
	cvt.u64.u32 	%rd25, %r3;
	cvt.u64.u32 	%rd26, %r101;
	add.s64 	%rd27, %rd26, %rd25;
	shl.b64 	%rd28, %rd27, 2;
	add.s64 	%rd29, %rd2, %rd28;
	ld.global.u32 	%r72, [%rd29+4];
	mul.wide.s32 	%rd30, %r31, 4;
	add.s64 	%rd31, %rd24, %rd30;
	ld.global.u32 	%r73, [%rd31];
	mad.lo.s32 	%r74, %r73, %r72, %r71;
	ld.global.u32 	%r75, [%rd29+8];
	add.s64 	%rd32, %rd31, %rd30;
	ld.global.u32 	%r76, [%rd32];
	mad.lo.s32 	%r77, %r76, %r75, %r74;
	ld.global.u32 	%r78, [%rd29+12];
	add.s64 	%rd33, %rd32, %rd30;
	ld.global.u32 	%r79, [%rd33];
	mad.lo.s32 	%r106, %r79, %r78, %r77;
	add.s32 	%r101, %r101, 4;
$L__BB0_8:
	setp.eq.s32 	%p9, %r17, 0;
	@%p9 bra 	$L__BB0_13;
	setp.eq.s32 	%p10, %r17, 1;
	@%p10 bra 	$L__BB0_11;
	add.s32 	%r81, %r101, %r3;
	mul.wide.u32 	%rd34, %r81, 4;
	add.s64 	%rd35, %rd2, %rd34;
	ld.global.u32 	%r82, [%rd35];
	mad.lo.s32 	%r83, %r101, %r31, %r2;
	mul.wide.s32 	%rd36, %r83, 4;
	add.s64 	%rd37, %rd1, %rd36;
	ld.global.u32 	%r84, [%rd37];
	mad.lo.s32 	%r85, %r84, %r82, %r106;
	cvt.u64.u32 	%rd38, %r3;
	cvt.u64.u32 	%rd39, %r101;
	add.s64 	%rd40, %rd39, %rd38;
	shl.b64 	%rd41, %rd40, 2;
	add.s64 	%rd42, %rd2, %rd41;
	ld.global.u32 	%r86, [%rd42+4];
	mul.wide.s32 	%rd43, %r31, 4;
	add.s64 	%rd44, %rd37, %rd43;
	ld.global.u32 	%r87, [%rd44];
	mad.lo.s32 	%r106, %r87, %r86, %r85;
	add.s32 	%r101, %r101, 2;
$L__BB0_11:
	and.b32  	%r88, %r30, 1;
	setp.eq.b32 	%p11, %r88, 1;
	not.pred 	%p12, %p11;
	@%p12 bra 	$L__BB0_13;
	add.s32 	%r89, %r101, %r3;
	mul.wide.u32 	%rd45, %r89, 4;
	add.s64 	%rd46, %rd2, %rd45;
	ld.global.u32 	%r90, [%rd46];
	mad.lo.s32 	%r91, %r101, %r31, %r2;
	mul.wide.s32 	%rd47, %r91, 4;
	add.s64 	%rd48, %rd1, %rd47;
	ld.global.u32 	%r92, [%rd48];
	mad.lo.s32 	%r106, %r92, %r90, %r106;
$L__BB0_13:
	mad.lo.s32 	%r93, %r31, %r1, %r2;
	cvta.to.global.u64 	%rd49, %rd6;
	mul.wide.s32 	%rd50, %r93, 4;
	add.s64 	%rd51, %rd49, %rd50;
	st.global.u32 	[%rd51], %r106;
$L__BB0_14:
	ret;

}


// ===== COMPILED SASS (sm_100) =====

	.target	sm_100

	.elftype	@"ET_EXEC"


//--------------------- .note.nv.tkinfo           --------------------------
	.section	.note.nv.tkinfo,"",@"SHT_NOTE"
	.sectionflags	@"SHF_NOTE_NV_TKINFO"
	.tkinfo
        /*0018*/ 	.word	0x00000002
        /*0030*/ 	.string	""
        /*0030*/ 	.string	"ptxas"
        /*0030*/ 	.string	"Cuda compilation tools, release 13.0, V13.0.88"
        /*0030*/ 	.string	"Build cuda_13.0.r13.0/compiler.36424714_0"
        /*0030*/ 	.string	"-arch sm_100 -m 64 "



//--------------------- .note.nv.cuinfo           --------------------------
	.section	.note.nv.cuinfo,"",@"SHT_NOTE"
	.sectionflags	@"SHF_NOTE_NV_CUINFO"
        /*0018*/ 	.short	0x0002
        /*001a*/ 	.short	0x0064
        /*001c*/ 	.short	0x0082
	.zero		2


//--------------------- .nv.info                  --------------------------
	.section	.nv.info,"",@"SHT_CUDA_INFO"
	.align	4


	//----- nvinfo : EIATTR_REGCOUNT
	.align		4
        /*0000*/ 	.byte	0x04, 0x2f
        /*0002*/ 	.short	(.L_1 - .L_0)
	.align		4
.L_0:
        /*0004*/ 	.word	index@(_Z6MatMulPiS_S_iii)
        /*0008*/ 	.word	0x00000020


	//----- nvinfo : EIATTR_FRAME_SIZE
	.align		4
.L_1:
        /*000c*/ 	.byte	0x04, 0x11
        /*000e*/ 	.short	(.L_3 - .L_2)
	.align		4
.L_2:
        /*0010*/ 	.word	index@(_Z6MatMulPiS_S_iii)
        /*0014*/ 	.word	0x00000000


	//----- nvinfo : EIATTR_MIN_STACK_SIZE
	.align		4
.L_3:
        /*0018*/ 	.byte	0x04, 0x12
        /*001a*/ 	.short	(.L_5 - .L_4)
	.align		4
.L_4:
        /*001c*/ 	.word	index@(_Z6MatMulPiS_S_iii)
        /*0020*/ 	.word	0x00000000
.L_5:


//--------------------- .nv.compat                --------------------------
	.section	.nv.compat,"",@"SHT_CUDA_COMPAT_INFO"
	.align	4
        /*0000*/ 	.byte	0x02, 0x09, 0x00, 0x00, 0x02, 0x02, 0x01, 0x00, 0x02, 0x05, 0x05, 0x00, 0x03, 0x07, 0x01, 0x01
        /*0010*/ 	.byte	0x02, 0x03, 0x00, 0x00, 0x02, 0x06, 0x01, 0x00, 0x04, 0x0b, 0x08, 0x00, 0x09, 0x00, 0x00, 0x00
        /*0020*/ 	.byte	0x00, 0x00, 0x00, 0x00


//--------------------- .nv.info._Z6MatMulPiS_S_iii --------------------------
	.section	.nv.info._Z6MatMulPiS_S_iii,"",@"SHT_CUDA_INFO"
	.sectionflags	@""
	.align	4


	//----- nvinfo : EIATTR_CUDA_API_VERSION
	.align		4
        /*0000*/ 	.byte	0x04, 0x37
        /*0002*/ 	.short	(.L_7 - .L_6)
.L_6:
        /*0004*/ 	.word	0x00000082


	//----- nvinfo : EIATTR_KPARAM_INFO
	.align		4
.L_7:
        /*0008*/ 	.byte	0x04, 0x17
        /*000a*/ 	.short	(.L_9 - .L_8)
.L_8:
        /*000c*/ 	.word	0x00000000
        /*0010*/ 	.short	0x0005
        /*0012*/ 	.short	0x0020
        /*0014*/ 	.byte	0x00, 0xf0, 0x11, 0x00


	//----- nvinfo : EIATTR_KPARAM_INFO
	.align		4
.L_9:
        /*0018*/ 	.byte	0x04, 0x17
        /*001a*/ 	.short	(.L_11 - .L_10)
.L_10:
        /*001c*/ 	.word	0x00000000
        /*0020*/ 	.short	0x0004
        /*0022*/ 	.short	0x001c
        /*0024*/ 	.byte	0x00, 0xf0, 0x11, 0x00


	//----- nvinfo : EIATTR_KPARAM_INFO
	.align		4
.L_11:
        /*0028*/ 	.byte	0x04, 0x17
        /*002a*/ 	.short	(.L_13 - .L_12)
.L_12:
        /*002c*/ 	.word	0x00000000
        /*0030*/ 	.short	0x0003
        /*0032*/ 	.short	0x0018
        /*0034*/ 	.byte	0x00, 0xf0, 0x11, 0x00


	//----- nvinfo : EIATTR_KPARAM_INFO
	.align		4
.L_13:
        /*0038*/ 	.byte	0x04, 0x17
        /*003a*/ 	.short	(.L_15 - .L_14)
.L_14:
        /*003c*/ 	.word	0x00000000
        /*0040*/ 	.short	0x0002
        /*0042*/ 	.short	0x0010
        /*0044*/ 	.byte	0x00, 0xf5, 0x21, 0x00


	//----- nvinfo : EIATTR_KPARAM_INFO
	.align		4
.L_15:
        /*0048*/ 	.byte	0x04, 0x17
        /*004a*/ 	.short	(.L_17 - .L_16)
.L_16:
        /*004c*/ 	.word	0x00000000
        /*0050*/ 	.short	0x0001
        /*0052*/ 	.short	0x0008
        /*0054*/ 	.byte	0x00, 0xf5, 0x21, 0x00


	//----- nvinfo : EIATTR_KPARAM_INFO
	.align		4
.L_17:
        /*0058*/ 	.byte	0x04, 0x17
        /*005a*/ 	.short	(.L_19 - .L_18)
.L_18:
        /*005c*/ 	.word	0x00000000
        /*0060*/ 	.short	0x0000
        /*0062*/ 	.short	0x0000
        /*0064*/ 	.byte	0x00, 0xf5, 0x21, 0x00


	//----- nvinfo : EIATTR_SPARSE_MMA_MASK
	.align		4
.L_19:
        /*0068*/ 	.byte	0x03, 0x50
        /*006a*/ 	.short	0x0000


	//----- nvinfo : EIATTR_MAXREG_COUNT
	.align		4
        /*006c*/ 	.byte	0x03, 0x1b
        /*006e*/ 	.short	0x00ff


	//----- nvinfo : EIATTR_MERCURY_ISA_VERSION
	.align		4
        /*0070*/ 	.byte	0x03, 0x5f
        /*0072*/ 	.short	0x0101


	//----- nvinfo : EIATTR_VRC_CTA_INIT_COUNT
	.align		4
        /*0074*/ 	.byte	0x02, 0x4a
	.zero		1
	.zero		1


	//----- nvinfo : EIATTR_EXIT_INSTR_OFFSETS
	.align		4
        /*0078*/ 	.byte	0x04, 0x1c
        /*007a*/ 	.short	(.L_21 - .L_20)


	//   ....[0]....
.L_20:
        /*007c*/ 	.word	0x000000d0


	//   ....[1]....
        /*0080*/ 	.word	0x000008e0


	//----- nvinfo : EIATTR_CBANK_PARAM_SIZE
	.align		4
.L_21:
        /*0084*/ 	.byte	0x03, 0x19
        /*0086*/ 	.short	0x0024


	//----- nvinfo : EIATTR_PARAM_CBANK
	.align		4
        /*0088*/ 	.byte	0x04, 0x0a
        /*008a*/ 	.short	(.L_23 - .L_22)
	.align		4
.L_22:
        /*008c*/ 	.word	index@(.nv.constant0._Z6MatMulPiS_S_iii)
        /*0090*/ 	.short	0x0380
        /*0092*/ 	.short	0x0024


	//----- nvinfo : EIATTR_SW_WAR
	.align		4
.L_23:
        /*0094*/ 	.byte	0x04, 0x36
        /*0096*/ 	.short	(.L_25 - .L_24)
.L_24:
        /*0098*/ 	.word	0x00000008
.L_25:


//--------------------- .nv.callgraph             --------------------------
	.section	.nv.callgraph,"",@"SHT_CUDA_CALLGRAPH"
	.align	4
	.sectionentsize	8
	.align		4
        /*0000*/ 	.word	0x00000000
	.align		4
        /*0004*/ 	.word	0xffffffff
	.align		4
        /*0008*/ 	.word	0x00000000
	.align		4
        /*000c*/ 	.word	0xfffffffe
	.align		4
        /*0010*/ 	.word	0x00000000
	.align		4
        /*0014*/ 	.word	0xfffffffd
	.align		4
        /*0018*/ 	.word	0x00000000
	.align		4
        /*001c*/ 	.word	0xfffffffc


//--------------------- .text._Z6MatMulPiS_S_iii  --------------------------
	.section	.text._Z6MatMulPiS_S_iii,"ax",@progbits
	.align	128
        .global         _Z6MatMulPiS_S_iii
        .type           _Z6MatMulPiS_S_iii,@function
        .size           _Z6MatMulPiS_S_iii,(.L_x_5 - _Z6MatMulPiS_S_iii)
        .other          _Z6MatMulPiS_S_iii,@"STO_CUDA_ENTRY STV_DEFAULT"
_Z6MatMulPiS_S_iii:
.text._Z6MatMulPiS_S_iii:
[----:B------:R-:W-:Y:S01]  /*0000*/  LDC R1, c[0x0][0x37c] ;  /* 0x0000df00ff017b82 */ /* 0x000fe20000000800 */
[----:B------:R-:W0:Y:S07]  /*0010*/  S2R R5, SR_TID.X ;  /* 0x0000000000057919 */ /* 0x000e2e0000002100 */
[----:B------:R-:W1:Y:S01]  /*0020*/  LDC R16, c[0x0][0x364] ;  /* 0x0000d900ff107b82 */ /* 0x000e620000000800 */
[----:B------:R-:W2:Y:S01]  /*0030*/  LDCU UR6, c[0x0][0x398] ;  /* 0x00007300ff0677ac */ /* 0x000ea20008000800 */
[----:B------:R-:W1:Y:S06]  /*0040*/  S2R R3, SR_TID.Y ;  /* 0x0000000000037919 */ /* 0x000e6c0000002200 */
[----:B------:R-:W0:Y:S08]  /*0050*/  S2UR UR5, SR_CTAID.X ;  /* 0x00000000000579c3 */ /* 0x000e300000002500 */
[----:B------:R-:W0:Y:S08]  /*0060*/  LDC R0, c[0x0][0x360] ;  /* 0x0000d800ff007b82 */ /* 0x000e300000000800 */
[----:B------:R-:W1:Y:S08]  /*0070*/  S2UR UR4, SR_CTAID.Y ;  /* 0x00000000000479c3 */ /* 0x000e700000002600 */
[----:B------:R-:W3:Y:S01]  /*0080*/  LDC R17, c[0x0][0x3a0] ;  /* 0x0000e800ff117b82 */ /* 0x000ee20000000800 */
[----:B0-----:R-:W-:-:S02]  /*0090*/  IMAD R0, R0, UR5, R5 ;  /* 0x0000000500007c24 */ /* 0x001fc4000f8e0205 */
[----:B-1----:R-:W-:-:S03]  /*00a0*/  IMAD R16, R16, UR4, R3 ;  /* 0x0000000410107c24 */ /* 0x002fc6000f8e0203 */
[----:B---3--:R-:W-:-:S04]  /*00b0*/  ISETP.GE.AND P0, PT, R0, R17, PT ;  /* 0x000000110000720c */ /* 0x008fc80003f06270 */
[----:B--2---:R-:W-:-:S13]  /*00c0*/  ISETP.GE.OR P0, PT, R16, UR6, P0 ;  /* 0x0000000610007c0c */ /* 0x004fda0008706670 */
[----:B------:R-:W-:Y:S05]  /*00d0*/  @P0 EXIT ;  /* 0x000000000000094d */ /* 0x000fea0003800000 */
[----:B------:R-:W0:Y:S01]  /*00e0*/  LDC R19, c[0x0][0x39c] ;  /* 0x0000e700ff137b82 */ /* 0x000e220000000800 */
[----:B------:R-:W1:Y:S01]  /*00f0*/  LDCU.64 UR4, c[0x0][0x358] ;  /* 0x00006b00ff0477ac */ /* 0x000e620008000a00 */
[----:B------:R-:W-:Y:S01]  /*0100*/  HFMA2 R24, -RZ, RZ, 0, 0 ;  /* 0x00000000ff187431 */ /* 0x000fe200000001ff */
[----:B0-----:R-:W-:-:S13]  /*0110*/  ISETP.GE.AND P0, PT, R19, 0x1, PT ;  /* 0x000000011300780c */ /* 0x001fda0003f06270 */
[----:B-1----:R-:W-:Y:S05]  /*0120*/  @!P0 BRA `(.L_x_0) ;  /* 0x0000000400dc8947 */ /* 0x002fea0003800000 */
[C---:B------:R-:W-:Y:S01]  /*0130*/  ISETP.GE.U32.AND P1, PT, R19.reuse, 0x8, PT ;  /* 0x000000081300780c */ /* 0x040fe20003f26070 */
[----:B------:R-:W-:Y:S01]  /*0140*/  IMAD R20, R16, R19, RZ ;  /* 0x0000001310147224 */ /* 0x000fe200078e02ff */
[----:B------:R-:W-:Y:S02]  /*0150*/  LOP3.LUT R27, R19, 0x7, RZ, 0xc0, !PT ;  /* 0x00000007131b7812 */ /* 0x000fe400078ec0ff */
[----:B------:R-:W-:Y:S02]  /*0160*/  MOV R21, RZ ;  /* 0x000000ff00157202 */ /* 0x000fe40000000f00 */
[----:B------:R-:W-:Y:S02]  /*0170*/  ISETP.NE.AND P0, PT, R27, RZ, PT ;  /* 0x000000ff1b00720c */ /* 0x000fe40003f05270 */
[----:B------:R-:W-:-:S05]  /*0180*/  MOV R24, RZ ;  /* 0x000000ff00187202 */ /* 0x000fca0000000f00 */
[----:B------:R-:W-:Y:S06]  /*0190*/  @!P1 BRA `(.L_x_1) ;  /* 0x0000000000c09947 */ /* 0x000fec0003800000 */
[----:B------:R-:W0:Y:S01]  /*01a0*/  LDC.64 R2, c[0x0][0x380] ;  /* 0x0000e000ff027b82 */ /* 0x000e220000000a00 */
[----:B------:R-:W-:Y:S02]  /*01b0*/  LOP3.LUT R21, R19, 0x7ffffff8, RZ, 0xc0, !PT ;  /* 0x7ffffff813157812 */ /* 0x000fe400078ec0ff */
[----:B------:R-:W-:Y:S02]  /*01c0*/  MOV R24, RZ ;  /* 0x000000ff00187202 */ /* 0x000fe40000000f00 */
[----:B------:R-:W-:Y:S02]  /*01d0*/  MOV R18, R0 ;  /* 0x0000000000127202 */ /* 0x000fe40000000f00 */
[----:B------:R-:W-:Y:S01]  /*01e0*/  IADD3 R22, PT, PT, -R21, RZ, RZ ;  /* 0x000000ff15167210 */ /* 0x000fe20007ffe1ff */
[----:B0-----:R-:W-:-:S03]  /*01f0*/  IMAD.WIDE.U32 R2, R20, 0x4, R2 ;  /* 0x0000000414027825 */ /* 0x001fc600078e0002 */
[----:B------:R-:W-:-:S04]  /*0200*/  IADD3 R4, P1, PT, R2, 0x10, RZ ;  /* 0x0000001002047810 */ /* 0x000fc80007f3e0ff */
[----:B------:R-:W-:-:S09]  /*0210*/  IADD3.X R3, PT, PT, RZ, R3, RZ, P1, !PT ;  /* 0x00000003ff037210 */ /* 0x000fd20000ffe4ff */
.L_x_2:
[----:B------:R-:W0:Y:S01]  /*0220*/  LDC.64 R14, c[0x0][0x388] ;  /* 0x0000e200ff0e7b82 */ /* 0x000e220000000a00 */
[----:B------:R-:W-:-:S05]  /*0230*/  MOV R2, R4 ;  /* 0x0000000400027202 */ /* 0x000fca0000000f00 */
[----:B------:R-:W2:Y:S04]  /*0240*/  LDG.E R25, desc[UR4][R2.64+-0x10] ;  /* 0xfffff00402197981 */ /* 0x000ea8000c1e1900 */
[----:B------:R-:W3:Y:S04]  /*0250*/  LDG.E R23, desc[UR4][R2.64+-0xc] ;  /* 0xfffff40402177981 */ /* 0x000ee8000c1e1900 */
[----:B------:R-:W4:Y:S04]  /*0260*/  LDG.E R29, desc[UR4][R2.64+-0x8] ;  /* 0xfffff804021d7981 */ /* 0x000f28000c1e1900 */
[----:B------:R-:W5:Y:S01]  /*0270*/  LDG.E R28, desc[UR4][R2.64+-0x4] ;  /* 0xfffffc04021c7981 */ /* 0x000f62000c1e1900 */
[----:B0-----:R-:W-:-:S05]  /*0280*/  IMAD.WIDE R14, R18, 0x4, R14 ;  /* 0x00000004120e7825 */ /* 0x001fca00078e020e */
[----:B------:R0:W2:Y:S01]  /*0290*/  LDG.E R26, desc[UR4][R14.64] ;  /* 0x000000040e1a7981 */ /* 0x0000a2000c1e1900 */
[----:B------:R-:W-:-:S04]  /*02a0*/  IMAD.WIDE R12, R17, 0x4, R14 ;  /* 0x00000004110c7825 */ /* 0x000fc800078e020e */
[C---:B------:R-:W-:Y:S02]  /*02b0*/  IMAD.WIDE R4, R17.reuse, 0x4, R12 ;  /* 0x0000000411047825 */ /* 0x040fe400078e020c */
[----:B------:R-:W3:Y:S02]  /*02c0*/  LDG.E R12, desc[UR4][R12.64] ;  /* 0x000000040c0c7981 */ /* 0x000ee4000c1e1900 */
[C---:B------:R-:W-:Y:S02]  /*02d0*/  IMAD.WIDE R8, R17.reuse, 0x4, R4 ;  /* 0x0000000411087825 */ /* 0x040fe400078e0204 */
[----:B------:R-:W4:Y:S02]  /*02e0*/  LDG.E R4, desc[UR4][R4.64] ;  /* 0x0000000404047981 */ /* 0x000f24000c1e1900 */
[C---:B------:R-:W-:Y:S02]  /*02f0*/  IMAD.WIDE R6, R17.reuse, 0x4, R8 ;  /* 0x0000000411067825 */ /* 0x040fe400078e0208 */
[----:B------:R-:W5:Y:S02]  /*0300*/  LDG.E R8, desc[UR4][R8.64] ;  /* 0x0000000408087981 */ /* 0x000f64000c1e1900 */
[----:B------:R-:W-:-:S02]  /*0310*/  IMAD.WIDE R10, R17, 0x4, R6 ;  /* 0x00000004110a7825 */ /* 0x000fc400078e0206 */
[----:B------:R-:W5:Y:S04]  /*0320*/  LDG.E R5, desc[UR4][R2.64] ;  /* 0x0000000402057981 */ /* 0x000f68000c1e1900 */
[----:B------:R-:W5:Y:S01]  /*0330*/  LDG.E R6, desc[UR4][R6.64] ;  /* 0x0000000406067981 */ /* 0x000f62000c1e1900 */
[----:B0-----:R-:W-:-:S03]  /*0340*/  IMAD.WIDE R14, R17, 0x4, R10 ;  /* 0x00000004110e7825 */ /* 0x001fc600078e020a */
[----:B------:R-:W5:Y:S04]  /*0350*/  LDG.E R10, desc[UR4][R10.64] ;  /* 0x000000040a0a7981 */ /* 0x000f68000c1e1900 */
[----:B------:R-:W5:Y:S04]  /*0360*/  LDG.E R13, desc[UR4][R14.64] ;  /* 0x000000040e0d7981 */ /* 0x000f68000c1e1900 */
[----:B------:R-:W5:Y:S04]  /*0370*/  LDG.E R7, desc[UR4][R2.64+0x4] ;  /* 0x0000040402077981 */ /* 0x000f68000c1e1900 */
[----:B------:R-:W5:Y:S01]  /*0380*/  LDG.E R9, desc[UR4][R2.64+0xc] ;  /* 0x00000c0402097981 */ /* 0x000f62000c1e1900 */
[----:B--2---:R-:W-:-:S02]  /*0390*/  IMAD R26, R25, R26, R24 ;  /* 0x0000001a191a7224 */ /* 0x004fc400078e0218 */
[----:B------:R-:W-:Y:S02]  /*03a0*/  IMAD.WIDE R24, R17, 0x4, R14 ;  /* 0x0000000411187825 */ /* 0x000fe400078e020e */
[----:B------:R0:W2:Y:S04]  /*03b0*/  LDG.E R14, desc[UR4][R2.64+0x8] ;  /* 0x00000804020e7981 */ /* 0x0000a8000c1e1900 */
[----:B------:R-:W2:Y:S01]  /*03c0*/  LDG.E R24, desc[UR4][R24.64] ;  /* 0x0000000418187981 */ /* 0x000ea2000c1e1900 */
[----:B---3--:R-:W-:Y:S01]  /*03d0*/  IMAD R12, R23, R12, R26 ;  /* 0x0000000c170c7224 */ /* 0x008fe200078e021a */
[----:B------:R-:W-:-:S03]  /*03e0*/  IADD3 R22, PT, PT, R22, 0x8, RZ ;  /* 0x0000000816167810 */ /* 0x000fc60007ffe0ff */
[----:B----4-:R-:W-:Y:S01]  /*03f0*/  IMAD R29, R29, R4, R12 ;  /* 0x000000041d1d7224 */ /* 0x010fe200078e020c */
[----:B------:R-:W-:-:S03]  /*0400*/  ISETP.NE.AND P1, PT, R22, RZ, PT ;  /* 0x000000ff1600720c */ /* 0x000fc60003f25270 */
[----:B-----5:R-:W-:Y:S01]  /*0410*/  IMAD R8, R28, R8, R29 ;  /* 0x000000081c087224 */ /* 0x020fe200078e021d */
[----:B------:R-:W-:-:S03]  /*0420*/  IADD3 R4, P2, PT, R2, 0x20, RZ ;  /* 0x0000002002047810 */ /* 0x000fc60007f5e0ff */
[----:B------:R-:W-:Y:S01]  /*0430*/  IMAD R5, R5, R6, R8 ;  /* 0x0000000605057224 */ /* 0x000fe200078e0208 */
[----:B0-----:R-:W-:Y:S02]  /*0440*/  IADD3.X R3, PT, PT, RZ, R3, RZ, P2, !PT ;  /* 0x00000003ff037210 */ /* 0x001fe400017fe4ff */
[----:B------:R-:W-:Y:S01]  /*0450*/  LEA R18, R17, R18, 0x3 ;  /* 0x0000001211127211 */ /* 0x000fe200078e18ff */
[----:B------:R-:W-:-:S04]  /*0460*/  IMAD R5, R7, R10, R5 ;  /* 0x0000000a07057224 */ /* 0x000fc800078e0205 */
[----:B--2---:R-:W-:-:S04]  /*0470*/  IMAD R5, R14, R13, R5 ;  /* 0x0000000d0e057224 */ /* 0x004fc800078e0205 */
[----:B------:R-:W-:Y:S01]  /*0480*/  IMAD R24, R9, R24, R5 ;  /* 0x0000001809187224 */ /* 0x000fe200078e0205 */
[----:B------:R-:W-:Y:S06]  /*0490*/  @P1 BRA `(.L_x_2) ;  /* 0xfffffffc00601947 */ /* 0x000fec000383ffff */
.L_x_1:
[----:B------:R-:W-:Y:S05]  /*04a0*/  @!P0 BRA `(.L_x_0) ;  /* 0x0000000000fc8947 */ /* 0x000fea0003800000 */
[----:B------:R-:W-:Y:S02]  /*04b0*/  ISETP.GE.U32.AND P1, PT, R27, 0x4, PT ;  /* 0x000000041b00780c */ /* 0x000fe40003f26070 */
[----:B------:R-:W-:-:S04]  /*04c0*/  LOP3.LUT R14, R19, 0x3, RZ, 0xc0, !PT ;  /* 0x00000003130e7812 */ /* 0x000fc800078ec0ff */
[----:B------:R-:W-:-:S07]  /*04d0*/  ISETP.NE.AND P0, PT, R14, RZ, PT ;  /* 0x000000ff0e00720c */ /* 0x000fce0003f05270 */
[----:B------:R-:W-:Y:S06]  /*04e0*/  @!P1 BRA `(.L_x_3) ;  /* 0x00000000006c9947 */ /* 0x000fec0003800000 */
[----:B------:R-:W0:Y:S01]  /*04f0*/  LDC.64 R4, c[0x0][0x388] ;  /* 0x0000e200ff047b82 */ /* 0x000e220000000a00 */
[----:B------:R-:W1:Y:S01]  /*0500*/  LDCU.64 UR6, c[0x0][0x380] ;  /* 0x00007000ff0677ac */ /* 0x000e620008000a00 */
[----:B------:R-:W-:Y:S01]  /*0510*/  IMAD R7, R21, R17, R0 ;  /* 0x0000001115077224 */ /* 0x000fe200078e0200 */
[CC--:B------:R-:W-:Y:S02]  /*0520*/  IADD3 R3, PT, PT, R20.reuse, R21.reuse, RZ ;  /* 0x0000001514037210 */ /* 0x0c0fe40007ffe0ff */
[----:B------:R-:W-:-:S03]  /*0530*/  IADD3 R8, P1, PT, R20, R21, RZ ;  /* 0x0000001514087210 */ /* 0x000fc60007f3e0ff */
[----:B------:R-:W2:Y:S01]  /*0540*/  LDC.64 R12, c[0x0][0x380] ;  /* 0x0000e000ff0c7b82 */ /* 0x000ea20000000a00 */
[----:B0-----:R-:W-:-:S04]  /*0550*/  IMAD.WIDE R4, R7, 0x4, R4 ;  /* 0x0000000407047825 */ /* 0x001fc800078e0204 */
[----:B------:R-:W-:Y:S02]  /*0560*/  IMAD.WIDE R6, R17, 0x4, R4 ;  /* 0x0000000411067825 */ /* 0x000fe400078e0204 */
[----:B------:R-:W3:Y:S02]  /*0570*/  LDG.E R4, desc[UR4][R4.64] ;  /* 0x0000000404047981 */ /* 0x000ee4000c1e1900 */
[----:B--2---:R-:W-:Y:S01]  /*0580*/  IMAD.WIDE.U32 R12, R3, 0x4, R12 ;  /* 0x00000004030c7825 */ /* 0x004fe200078e000c */
[----:B------:R-:W-:Y:S02]  /*0590*/  IADD3.X R3, PT, PT, RZ, RZ, RZ, P1, !PT ;  /* 0x000000ffff037210 */ /* 0x000fe40000ffe4ff */
[----:B-1----:R-:W-:-:S03]  /*05a0*/  LEA R2, P1, R8, UR6, 0x2 ;  /* 0x0000000608027c11 */ /* 0x002fc6000f8210ff */
[----:B------:R-:W3:Y:S01]  /*05b0*/  LDG.E R13, desc[UR4][R12.64] ;  /* 0x000000040c0d7981 */ /* 0x000ee2000c1e1900 */
[----:B------:R-:W-:Y:S01]  /*05c0*/  LEA.HI.X R3, R8, UR7, R3, 0x2, P1 ;  /* 0x0000000708037c11 */ /* 0x000fe200088f1403 */
[C---:B------:R-:W-:Y:S02]  /*05d0*/  IMAD.WIDE R8, R17.reuse, 0x4, R6 ;  /* 0x0000000411087825 */ /* 0x040fe400078e0206 */
[----:B------:R-:W2:Y:S04]  /*05e0*/  LDG.E R6, desc[UR4][R6.64] ;  /* 0x0000000406067981 */ /* 0x000ea8000c1e1900 */
[----:B------:R-:W2:Y:S01]  /*05f0*/  LDG.E R15, desc[UR4][R2.64+0x4] ;  /* 0x00000404020f7981 */ /* 0x000ea2000c1e1900 */
[----:B------:R-:W-:-:S03]  /*0600*/  IMAD.WIDE R10, R17, 0x4, R8 ;  /* 0x00000004110a7825 */ /* 0x000fc600078e0208 */
[----:B------:R-:W4:Y:S04]  /*0610*/  LDG.E R22, desc[UR4][R8.64] ;  /* 0x0000000408167981 */ /* 0x000f28000c1e1900 */
[----:B------:R-:W4:Y:S04]  /*0620*/  LDG.E R18, desc[UR4][R2.64+0x8] ;  /* 0x0000080402127981 */ /* 0x000f28000c1e1900 */
[----:B------:R-:W5:Y:S04]  /*0630*/  LDG.E R26, desc[UR4][R2.64+0xc] ;  /* 0x00000c04021a7981 */ /* 0x000f68000c1e1900 */
[----:B------:R-:W5:Y:S01]  /*0640*/  LDG.E R10, desc[UR4][R10.64] ;  /* 0x000000040a0a7981 */ /* 0x000f62000c1e1900 */
[----:B------:R-:W-:Y:S01]  /*0650*/  IADD3 R21, PT, PT, R21, 0x4, RZ ;  /* 0x0000000415157810 */ /* 0x000fe20007ffe0ff */
[----:B---3--:R-:W-:-:S04]  /*0660*/  IMAD R24, R13, R4, R24 ;  /* 0x000000040d187224 */ /* 0x008fc800078e0218 */
[----:B--2---:R-:W-:-:S04]  /*0670*/  IMAD R15, R15, R6, R24 ;  /* 0x000000060f0f7224 */ /* 0x004fc800078e0218 */
[----:B----4-:R-:W-:-:S04]  /*0680*/  IMAD R15, R18, R22, R15 ;  /* 0x00000016120f7224 */ /* 0x010fc800078e020f */
[----:B-----5:R-:W-:-:S07]  /*0690*/  IMAD R24, R26, R10, R15 ;  /* 0x0000000a1a187224 */ /* 0x020fce00078e020f */
.L_x_3:
[----:B------:R-:W-:Y:S05]  /*06a0*/  @!P0 BRA `(.L_x_0) ;  /* 0x00000000007c8947 */ /* 0x000fea0003800000 */
[----:B------:R-:W-:Y:S01]  /*06b0*/  ISETP.NE.AND P1, PT, R14, 0x1, PT ;  /* 0x000000010e00780c */ /* 0x000fe20003f25270 */
[----:B------:R-:W0:Y:S01]  /*06c0*/  LDC.64 R10, c[0x0][0x380] ;  /* 0x0000e000ff0a7b82 */ /* 0x000e220000000a00 */
[----:B------:R-:W-:-:S04]  /*06d0*/  LOP3.LUT R19, R19, 0x1, RZ, 0xc0, !PT ;  /* 0x0000000113137812 */ /* 0x000fc800078ec0ff */
[----:B------:R-:W-:-:S03]  /*06e0*/  ISETP.NE.U32.AND P0, PT, R19, 0x1, PT ;  /* 0x000000011300780c */ /* 0x000fc60003f05070 */
[----:B------:R-:W1:Y:S04]  /*06f0*/  LDC.64 R8, c[0x0][0x388] ;  /* 0x0000e200ff087b82 */ /* 0x000e680000000a00 */
[CC--:B------:R-:W-:Y:S02]  /*0700*/  @P1 IADD3 R13, PT, PT, R20.reuse, R21.reuse, RZ ;  /* 0x00000015140d1210 */ /* 0x0c0fe40007ffe0ff */
[----:B------:R-:W-:Y:S02]  /*0710*/  @P1 IADD3 R12, P2, PT, R20, R21, RZ ;  /* 0x00000015140c1210 */ /* 0x000fe40007f5e0ff */
[----:B------:R-:W2:Y:S02]  /*0720*/  @P1 LDC.64 R2, c[0x0][0x380] ;  /* 0x0000e000ff021b82 */ /* 0x000ea40000000a00 */
[----:B------:R-:W-:-:S06]  /*0730*/  @P1 IADD3.X R14, PT, PT, RZ, RZ, RZ, P2, !PT ;  /* 0x000000ffff0e1210 */ /* 0x000fcc00017fe4ff */
[----:B------:R-:W3:Y:S01]  /*0740*/  LDC.64 R4, c[0x0][0x380] ;  /* 0x0000e000ff047b82 */ /* 0x000ee20000000a00 */
[----:B0-----:R-:W-:-:S04]  /*0750*/  @P1 IMAD.WIDE.U32 R10, R13, 0x4, R10 ;  /* 0x000000040d0a1825 */ /* 0x001fc800078e000a */
[C---:B------:R-:W-:Y:S01]  /*0760*/  @P1 IMAD R13, R21.reuse, R17, R0 ;  /* 0x00000011150d1224 */ /* 0x040fe200078e0200 */
[----:B------:R-:W-:Y:S01]  /*0770*/  @P1 IADD3 R21, PT, PT, R21, 0x2, RZ ;  /* 0x0000000215151810 */ /* 0x000fe20007ffe0ff */
[----:B------:R-:W4:Y:S01]  /*0780*/  @P1 LDG.E R11, desc[UR4][R10.64] ;  /* 0x000000040a0b1981 */ /* 0x000f22000c1e1900 */
[----:B------:R-:W0:Y:S01]  /*0790*/  LDC.64 R6, c[0x0][0x388] ;  /* 0x0000e200ff067b82 */ /* 0x000e220000000a00 */
[----:B-1----:R-:W-:Y:S01]  /*07a0*/  @P1 IMAD.WIDE R8, R13, 0x4, R8 ;  /* 0x000000040d081825 */ /* 0x002fe200078e0208 */
[----:B------:R-:W-:Y:S02]  /*07b0*/  @!P0 IADD3 R15, PT, PT, R20, R21, RZ ;  /* 0x00000015140f8210 */ /* 0x000fe40007ffe0ff */
[----:B--2---:R-:W-:Y:S01]  /*07c0*/  @P1 LEA R2, P2, R12, R2, 0x2 ;  /* 0x000000020c021211 */ /* 0x004fe200078410ff */
[----:B------:R-:W-:-:S03]  /*07d0*/  @!P0 IMAD R21, R21, R17, R0 ;  /* 0x0000001115158224 */ /* 0x000fc600078e0200 */
[----:B------:R-:W-:Y:S01]  /*07e0*/  @P1 LEA.HI.X R3, R12, R3, R14, 0x2, P2 ;  /* 0x000000030c031211 */ /* 0x000fe200010f140e */
[----:B------:R-:W-:Y:S01]  /*07f0*/  @P1 IMAD.WIDE R12, R17, 0x4, R8 ;  /* 0x00000004110c1825 */ /* 0x000fe200078e0208 */
[----:B------:R-:W4:Y:S03]  /*0800*/  @P1 LDG.E R14, desc[UR4][R8.64] ;  /* 0x00000004080e1981 */ /* 0x000f26000c1e1900 */
[----:B---3--:R-:W-:Y:S01]  /*0810*/  @!P0 IMAD.WIDE.U32 R4, R15, 0x4, R4 ;  /* 0x000000040f048825 */ /* 0x008fe200078e0004 */
[----:B------:R-:W2:Y:S04]  /*0820*/  @P1 LDG.E R2, desc[UR4][R2.64+0x4] ;  /* 0x0000040402021981 */ /* 0x000ea8000c1e1900 */
[----:B------:R-:W2:Y:S01]  /*0830*/  @P1 LDG.E R12, desc[UR4][R12.64] ;  /* 0x000000040c0c1981 */ /* 0x000ea2000c1e1900 */
[----:B0-----:R-:W-:-:S03]  /*0840*/  @!P0 IMAD.WIDE R6, R21, 0x4, R6 ;  /* 0x0000000415068825 */ /* 0x001fc600078e0206 */
[----:B------:R-:W3:Y:S04]  /*0850*/  @!P0 LDG.E R5, desc[UR4][R4.64] ;  /* 0x0000000404058981 */ /* 0x000ee8000c1e1900 */
[----:B------:R-:W3:Y:S01]  /*0860*/  @!P0 LDG.E R6, desc[UR4][R6.64] ;  /* 0x0000000406068981 */ /* 0x000ee2000c1e1900 */
[----:B----4-:R-:W-:-:S04]  /*0870*/  @P1 IMAD R11, R11, R14, R24 ;  /* 0x0000000e0b0b1224 */ /* 0x010fc800078e0218 */
[----:B--2---:R-:W-:-:S04]  /*0880*/  @P1 IMAD R24, R2, R12, R11 ;  /* 0x0000000c02181224 */ /* 0x004fc800078e020b */
[----:B---3--:R-:W-:-:S07]  /*0890*/  @!P0 IMAD R24, R5, R6, R24 ;  /* 0x0000000605188224 */ /* 0x008fce00078e0218 */
.L_x_0:
[----:B------:R-:W0:Y:S01]  /*08a0*/  LDC.64 R2, c[0x0][0x390] ;  /* 0x0000e400ff027b82 */ /* 0x000e220000000a00 */
[----:B------:R-:W-:-:S04]  /*08b0*/  IMAD R17, R16, R17, R0 ;  /* 0x0000001110117224 */ /* 0x000fc800078e0200 */
[----:B0-----:R-:W-:-:S05]  /*08c0*/  IMAD.WIDE R2, R17, 0x4, R2 ;  /* 0x0000000411027825 */ /* 0x001fca00078e0202 */
[----:B------:R-:W-:Y:S01]  /*08d0*/  STG.E desc[UR4][R2.64], R24 ;  /* 0x0000001802007986 */ /* 0x000fe2000c101904 */
[----:B------:R-:W-:Y:S05]  /*08e0*/  EXIT ;  /* 0x000000000000794d */ /* 0x000fea0003800000 */
.L_x_4:
[----:B------:R-:W-:-:S00]  /*08f0*/  BRA `(.L_x_4) ;  /* 0xfffffffc00fc7947 */ /* 0x000fc0000383ffff */
[----:B------:R-:W-:-:S00]  /*0900*/  NOP ;  /* 0x0000000000007918 */ /* 0x000fc00000000000 */
[----:B------:R-:W-:-:S00]  /*0910*/  NOP ;  /* 0x0000000000007918 */ /* 0x000fc00000000000 */
[----:B------:R-:W-:-:S00]  /*0920*/  NOP ;  /* 0x0000000000007918 */ /* 0x000fc00000000000 */
[----:B------:R-:W-:-:S00]  /*0930*/  NOP ;  /* 0x0000000000007918 */ /* 0x000fc00000000000 */
[----:B------:R-:W-:-:S00]  /*0940*/  NOP ;  /* 0x0000000000007918 */ /* 0x000fc00000000000 */
[----:B------:R-:W-:-:S00]  /*0950*/  NOP ;  /* 0x0000000000007918 */ /* 0x000fc00000000000 */
[----:B------:R-:W-:-:S00]  /*0960*/  NOP ;  /* 0x0000000000007918 */ /* 0x000fc00000000000 */
[----:B------:R-:W-:-:S00]  /*0970*/  NOP ;  /* 0x0000000000007918 */ /* 0x000fc00000000000 */
.L_x_5:


//--------------------- .nv.shared.reserved.0     --------------------------
	.section	.nv.shared.reserved.0,"aw",@nobits
	.weak		__nv_reservedSMEM_offset_0_alias
	.size		__nv_reservedSMEM_offset_0_alias, 0, 64
	.other		__nv_reservedSMEM_offset_0_alias,@"STO_CUDA_RESERVED_SHARED STV_DEFAULT"
__nv_reservedSMEM_offset_0_alias:
	.zero		0
	.zero		64


//--------------------- .nv.constant0._Z6MatMulPiS_S_iii --------------------------
	.section	.nv.constant0._Z6MatMulPiS_S_iii,"a",@progbits
	.sectionflags	@""
	.align	4
.nv.constant0._Z6MatMulPiS_S_iii:
	.zero		932


//--------------------- SYMBOLS --------------------------

	.type		.nv.reservedSmem.offset0,@object
	.size		.nv.reservedSmem.offset0,0x4
